	.headerflags	@"EF_CUDA_TEXMODE_UNIFIED EF_CUDA_64BIT_ADDRESS EF_CUDA_ACCELERATORS EF_CUDA_SM90 EF_CUDA_VIRTUAL_SM(EF_CUDA_SM90)"
	.elftype	@"ET_EXEC"


//--------------------- .nv.info                  --------------------------
	.section	.nv.info,"",@"SHT_CUDA_INFO"
	.align	4


	//----- nvinfo : EIATTR_REGCOUNT
	.align		4
        /*0000*/ 	.byte	0x04, 0x2f
        /*0002*/ 	.short	(.L_3 - .L_2)
	.align		4
.L_2:
        /*0004*/ 	.word	index@(triton_poi_fused__native_batch_norm_legit_no_training_relu_6)
        /*0008*/ 	.word	0x00000014


	//----- nvinfo : EIATTR_MIN_STACK_SIZE
	.align		4
.L_3:
        /*000c*/ 	.byte	0x04, 0x12
        /*000e*/ 	.short	(.L_5 - .L_4)
	.align		4
.L_4:
        /*0010*/ 	.word	index@(triton_poi_fused__native_batch_norm_legit_no_training_relu_6)
        /*0014*/ 	.word	0x00000000


	//----- nvinfo : EIATTR_FRAME_SIZE
	.align		4
.L_5:
        /*0018*/ 	.byte	0x04, 0x11
        /*001a*/ 	.short	(.L_7 - .L_6)
	.align		4
.L_6:
        /*001c*/ 	.word	index@(triton_poi_fused__native_batch_norm_legit_no_training_relu_6)
        /*0020*/ 	.word	0x00000000


	//----- nvinfo : EIATTR_MIN_STACK_SIZE
	.align		4
.L_7:
        /*0024*/ 	.byte	0x04, 0x12
        /*0026*/ 	.short	(.L_9 - .L_8)
	.align		4
.L_8:
        /*0028*/ 	.word	index@(triton_poi_fused__native_batch_norm_legit_no_training_relu_6)
        /*002c*/ 	.word	0x00000000
.L_9:


//--------------------- .nv.info.triton_poi_fused__native_batch_norm_legit_no_training_relu_6 --------------------------
	.section	.nv.info.triton_poi_fused__native_batch_norm_legit_no_training_relu_6,"",@"SHT_CUDA_INFO"
	.sectionflags	@""
	.align	4


	//----- nvinfo : EIATTR_CUDA_API_VERSION
	.align		4
        /*0000*/ 	.byte	0x04, 0x37
        /*0002*/ 	.short	(.L_11 - .L_10)
.L_10:
        /*0004*/ 	.word	0x0000007c


	//----- nvinfo : EIATTR_KPARAM_INFO
	.align		4
.L_11:
        /*0008*/ 	.byte	0x04, 0x17
        /*000a*/ 	.short	(.L_13 - .L_12)
.L_12:
        /*000c*/ 	.word	0x00000000
        /*0010*/ 	.short	0x0007
        /*0012*/ 	.short	0x0038
        /*0014*/ 	.byte	0x00, 0xf0, 0x11, 0x00


	//----- nvinfo : EIATTR_KPARAM_INFO
	.align		4
.L_13:
        /*0018*/ 	.byte	0x04, 0x17
        /*001a*/ 	.short	(.L_15 - .L_14)
.L_14:
        /*001c*/ 	.word	0x00000000
        /*0020*/ 	.short	0x0006
        /*0022*/ 	.short	0x0030
        /*0024*/ 	.byte	0x00, 0xf4, 0x21, 0x00


	//----- nvinfo : EIATTR_KPARAM_INFO
	.align		4
.L_15:
        /*0028*/ 	.byte	0x04, 0x17
        /*002a*/ 	.short	(.L_17 - .L_16)
.L_16:
        /*002c*/ 	.word	0x00000000
        /*0030*/ 	.short	0x0005
        /*0032*/ 	.short	0x0028
        /*0034*/ 	.byte	0x00, 0xf4, 0x21, 0x00


	//----- nvinfo : EIATTR_KPARAM_INFO
	.align		4
.L_17:
        /*0038*/ 	.byte	0x04, 0x17
        /*003a*/ 	.short	(.L_19 - .L_18)
.L_18:
        /*003c*/ 	.word	0x00000000
        /*0040*/ 	.short	0x0004
        /*0042*/ 	.short	0x0020
        /*0044*/ 	.byte	0x00, 0xf4, 0x21, 0x00


	//----- nvinfo : EIATTR_KPARAM_INFO
	.align		4
.L_19:
        /*0048*/ 	.byte	0x04, 0x17
        /*004a*/ 	.short	(.L_21 - .L_20)
.L_20:
        /*004c*/ 	.word	0x00000000
        /*0050*/ 	.short	0x0003
        /*0052*/ 	.short	0x0018
        /*0054*/ 	.byte	0x00, 0xf4, 0x21, 0x00


	//----- nvinfo : EIATTR_KPARAM_INFO
	.align		4
.L_21:
        /*0058*/ 	.byte	0x04, 0x17
        /*005a*/ 	.short	(.L_23 - .L_22)
.L_22:
        /*005c*/ 	.word	0x00000000
        /*0060*/ 	.short	0x0002
        /*0062*/ 	.short	0x0010
        /*0064*/ 	.byte	0x00, 0xf4, 0x21, 0x00


	//----- nvinfo : EIATTR_KPARAM_INFO
	.align		4
.L_23:
        /*0068*/ 	.byte	0x04, 0x17
        /*006a*/ 	.short	(.L_25 - .L_24)
.L_24:
        /*006c*/ 	.word	0x00000000
        /*0070*/ 	.short	0x0001
        /*0072*/ 	.short	0x0008
        /*0074*/ 	.byte	0x00, 0xf4, 0x21, 0x00


	//----- nvinfo : EIATTR_KPARAM_INFO
	.align		4
.L_25:
        /*0078*/ 	.byte	0x04, 0x17
        /*007a*/ 	.short	(.L_27 - .L_26)
.L_26:
        /*007c*/ 	.word	0x00000000
        /*0080*/ 	.short	0x0000
        /*0082*/ 	.short	0x0000
        /*0084*/ 	.byte	0x00, 0xf4, 0x21, 0x00


	//----- nvinfo : EIATTR_SPARSE_MMA_MASK
	.align		4
.L_27:
        /*0088*/ 	.byte	0x03, 0x50
        /*008a*/ 	.short	0x0000


	//----- nvinfo : EIATTR_MAXREG_COUNT
	.align		4
        /*008c*/ 	.byte	0x03, 0x1b
        /*008e*/ 	.short	0x00ff


	//----- nvinfo : EIATTR_EXIT_INSTR_OFFSETS
	.align		4
        /*0090*/ 	.byte	0x04, 0x1c
        /*0092*/ 	.short	(.L_29 - .L_28)


	//   ....[0]....
.L_28:
        /*0094*/ 	.word	0x000003f0


	//----- nvinfo : EIATTR_REQNTID
	.align		4
.L_29:
        /*0098*/ 	.byte	0x04, 0x10
        /*009a*/ 	.short	(.L_31 - .L_30)
.L_30:
        /*009c*/ 	.word	0x00000100
        /*00a0*/ 	.word	0x00000001
        /*00a4*/ 	.word	0x00000001


	//----- nvinfo : EIATTR_CBANK_PARAM_SIZE
	.align		4
.L_31:
        /*00a8*/ 	.byte	0x03, 0x19
        /*00aa*/ 	.short	0x003c


	//----- nvinfo : EIATTR_PARAM_CBANK
	.align		4
        /*00ac*/ 	.byte	0x04, 0x0a
        /*00ae*/ 	.short	(.L_33 - .L_32)
	.align		4
.L_32:
        /*00b0*/ 	.word	index@(.nv.constant0.triton_poi_fused__native_batch_norm_legit_no_training_relu_6)
        /*00b4*/ 	.short	0x0210
        /*00b6*/ 	.short	0x003c


	//----- nvinfo : EIATTR_SW_WAR
	.align		4
.L_33:
        /*00b8*/ 	.byte	0x04, 0x36
        /*00ba*/ 	.short	(.L_35 - .L_34)
.L_34:
        /*00bc*/ 	.word	0x00000008
.L_35:


//--------------------- .nv.callgraph             --------------------------
	.section	.nv.callgraph,"",@"SHT_CUDA_CALLGRAPH"
	.align	4
	.sectionentsize	8
	.align		4
        /*0000*/ 	.word	0x00000000
	.align		4
        /*0004*/ 	.word	0xffffffff
	.align		4
        /*0008*/ 	.word	0x00000000
	.align		4
        /*000c*/ 	.word	0xfffffffe
	.align		4
        /*0010*/ 	.word	0x00000000
	.align		4
        /*0014*/ 	.word	0xfffffffd
	.align		4
        /*0018*/ 	.word	0x00000000
	.align		4
        /*001c*/ 	.word	0xfffffffc


//--------------------- .nv.constant4             --------------------------
	.section	.nv.constant4,"a",@progbits
	.align	8
	.align		8
.nv.constant4:
        /*0000*/ 	.dword	_$_str
	.align		8
        /*0008*/ 	.dword	_$_str_$_2


//--------------------- .text.triton_poi_fused__native_batch_norm_legit_no_training_relu_6 --------------------------
	.section	.text.triton_poi_fused__native_batch_norm_legit_no_training_relu_6,"ax",@progbits
	.align	128
        .global         triton_poi_fused__native_batch_norm_legit_no_training_relu_6
        .type           triton_poi_fused__native_batch_norm_legit_no_training_relu_6,@function
        .size           triton_poi_fused__native_batch_norm_legit_no_training_relu_6,(.L_x_1 - triton_poi_fused__native_batch_norm_legit_no_training_relu_6)
        .other          triton_poi_fused__native_batch_norm_legit_no_training_relu_6,@"STO_CUDA_ENTRY STV_DEFAULT"
triton_poi_fused__native_batch_norm_legit_no_training_relu_6:
.text.triton_poi_fused__native_batch_norm_legit_no_training_relu_6:
[----:B------:R-:W-:Y:S01]  /*0000*/  LDC R1, c[0x0][0x28] ;  /* 0x00000a00ff017b82 */ /* 0x000fe20000000800 */
[----:B------:R-:W1:Y:S07]  /*0010*/  S2R R0, SR_TID.X ;  /* 0x0000000000007919 */ /* 0x000e6e0000002100 */
[----:B------:R-:W2:Y:S01]  /*0020*/  LDC.64 R2, c[0x0][0x220] ;  /* 0x00008800ff027b82 */ /* 0x000ea20000000a00 */
[----:B------:R-:W-:Y:S01]  /*0030*/  ULDC.64 UR4, c[0x0][0x208] ;  /* 0x0000820000047ab9 */ /* 0x000fe20000000a00 */
[----:B------:R-:W3:Y:S06]  /*0040*/  S2R R5, SR_CTAID.X ;  /* 0x0000000000057919 */ /* 0x000eec0000002500 */
[----:B------:R-:W4:Y:S08]  /*0050*/  LDC.64 R6, c[0x0][0x218] ;  /* 0x00008600ff067b82 */ /* 0x000f300000000a00 */
[----:B------:R-:W5:Y:S08]  /*0060*/  LDC.64 R8, c[0x0][0x228] ;  /* 0x00008a00ff087b82 */ /* 0x000f700000000a00 */
[----:B------:R-:W5:Y:S01]  /*0070*/  LDC.64 R10, c[0x0][0x230] ;  /* 0x00008c00ff0a7b82 */ /* 0x000f620000000a00 */
[----:B-1----:R-:W-:-:S04]  /*0080*/  SHF.L.U32 R0, R0, 0x1, RZ ;  /* 0x0000000100007819 */ /* 0x002fc800000006ff */
[----:B------:R-:W-:-:S04]  /*0090*/  LOP3.LUT R0, R0, 0x1fe, RZ, 0xc0, !PT ;  /* 0x000001fe00007812 */ /* 0x000fc800078ec0ff */
[----:B---3--:R-:W-:-:S05]  /*00a0*/  LEA R0, R5, R0, 0x9 ;  /* 0x0000000005007211 */ /* 0x008fca00078e48ff */
[----:B------:R-:W-:-:S05]  /*00b0*/  IMAD.HI R4, R0, 0x38e38e39, RZ ;  /* 0x38e38e3900047827 */ /* 0x000fca00078e02ff */
[----:B------:R-:W-:-:S04]  /*00c0*/  SHF.R.U32.HI R5, RZ, 0x1f, R4 ;  /* 0x0000001fff057819 */ /* 0x000fc80000011604 */
[----:B------:R-:W-:-:S05]  /*00d0*/  LEA.HI.SX32 R5, R4, R5, 0x18 ;  /* 0x0000000504057211 */ /* 0x000fca00078fc2ff */
[----:B------:R-:W-:Y:S02]  /*00e0*/  IMAD R13, R5, -0x480, R0 ;  /* 0xfffffb80050d7824 */ /* 0x000fe400078e0200 */
[----:B------:R-:W1:Y:S02]  /*00f0*/  LDC.64 R4, c[0x0][0x210] ;  /* 0x00008400ff047b82 */ /* 0x000e640000000a00 */
[----:B--2---:R-:W-:-:S06]  /*0100*/  IMAD.WIDE R2, R13, 0x4, R2 ;  /* 0x000000040d027825 */ /* 0x004fcc00078e0202 */
[----:B------:R-:W2:Y:S01]  /*0110*/  LDG.E.EL.64 R2, desc[UR4][R2.64] ;  /* 0x0000000402027981 */ /* 0x000ea2000c2e1b00 */
[----:B----4-:R-:W-:-:S04]  /*0120*/  IMAD.WIDE R6, R13, 0x4, R6 ;  /* 0x000000040d067825 */ /* 0x010fc800078e0206 */
[C---:B-----5:R-:W-:Y:S02]  /*0130*/  IMAD.WIDE R8, R13.reuse, 0x4, R8 ;  /* 0x000000040d087825 */ /* 0x060fe400078e0208 */
[----:B------:R-:W3:Y:S02]  /*0140*/  LDG.E.EL.64 R6, desc[UR4][R6.64] ;  /* 0x0000000406067981 */ /* 0x000ee4000c2e1b00 */
[----:B0-----:R-:W-:Y:S02]  /*0150*/  IMAD.WIDE R10, R13, 0x4, R10 ;  /* 0x000000040d0a7825 */ /* 0x001fe400078e020a */
[----:B------:R-:W4:Y:S01]  /*0160*/  LDG.E.EL.64 R8, desc[UR4][R8.64] ;  /* 0x0000000408087981 */ /* 0x000f22000c2e1b00 */
[----:B------:R-:W-:Y:S01]  /*0170*/  HFMA2.MMA R16, -RZ, RZ, 1.625, 0 ;  /* 0x3e800000ff107435 */ /* 0x000fe200000001ff */
[----:B------:R-:W0:Y:S02]  /*0180*/  LDC.64 R12, c[0x0][0x238] ;  /* 0x00008e00ff0c7b82 */ /* 0x000e240000000a00 */
[----:B------:R-:W4:Y:S01]  /*0190*/  LDG.E.EL.64 R10, desc[UR4][R10.64] ;  /* 0x000000040a0a7981 */ /* 0x000f22000c2e1b00 */
[----:B-1----:R-:W-:-:S06]  /*01a0*/  IMAD.WIDE R4, R0, 0x4, R4 ;  /* 0x0000000400047825 */ /* 0x002fcc00078e0204 */
[----:B------:R-:W3:Y:S01]  /*01b0*/  LDG.E.64 R4, desc[UR4][R4.64] ;  /* 0x0000000404047981 */ /* 0x000ee2000c1e1b00 */
[----:B0-----:R-:W-:-:S04]  /*01c0*/  IMAD.WIDE R12, R0, 0x4, R12 ;  /* 0x00000004000c7825 */ /* 0x001fc800078e020c */
[----:B--2---:R-:W-:Y:S01]  /*01d0*/  FADD R2, R2, 9.9999997473787516356e-06 ;  /* 0x3727c5ac02027421 */ /* 0x004fe20000000000 */
[----:B------:R-:W-:-:S03]  /*01e0*/  FADD R3, R3, 9.9999997473787516356e-06 ;  /* 0x3727c5ac03037421 */ /* 0x000fc60000000000 */
[----:B------:R-:W0:Y:S08]  /*01f0*/  MUFU.SQRT R14, R2 ;  /* 0x00000002000e7308 */ /* 0x000e300000002000 */
[----:B------:R1:W2:Y:S01]  /*0200*/  MUFU.SQRT R15, R3 ;  /* 0x00000003000f7308 */ /* 0x0002a20000002000 */
[C---:B0-----:R-:W-:Y:S02]  /*0210*/  FSETP.GT.AND P0, PT, R14.reuse, 8.50705917302346158658e+37, PT ;  /* 0x7e8000000e00780b */ /* 0x041fe40003f04000 */
[----:B------:R-:W-:Y:S01]  /*0220*/  FSETP.GEU.AND P2, PT, R14, 1.175494350822287508e-38, PT ;  /* 0x008000000e00780b */ /* 0x000fe20003f4e000 */
[----:B-1----:R-:W0:Y:S01]  /*0230*/  LDC.64 R2, c[0x0][0x240] ;  /* 0x00009000ff027b82 */ /* 0x002e220000000a00 */
[----:B--2---:R-:W-:-:S02]  /*0240*/  FSETP.GT.AND P1, PT, R15, 8.50705917302346158658e+37, PT ;  /* 0x7e8000000f00780b */ /* 0x004fc40003f24000 */
[----:B------:R-:W-:-:S07]  /*0250*/  FSETP.GEU.AND P3, PT, R15, 1.175494350822287508e-38, PT ;  /* 0x008000000f00780b */ /* 0x000fce0003f6e000 */
[----:B------:R-:W-:-:S04]  /*0260*/  @P0 FMUL R14, R14, 0.25 ;  /* 0x3e8000000e0e0820 */ /* 0x000fc80000400000 */
[----:B------:R-:W-:Y:S01]  /*0270*/  @!P2 FMUL R14, R14, 16777216 ;  /* 0x4b8000000e0ea820 */ /* 0x000fe20000400000 */
[----:B------:R-:W-:-:S04]  /*0280*/  @P1 FMUL R15, R15, 0.25 ;  /* 0x3e8000000f0f1820 */ /* 0x000fc80000400000 */
[----:B------:R-:W-:Y:S01]  /*0290*/  @!P3 FMUL R15, R15, 16777216 ;  /* 0x4b8000000f0fb820 */ /* 0x000fe20000400000 */
[----:B------:R-:W1:Y:S01]  /*02a0*/  MUFU.RCP R14, R14 ;  /* 0x0000000e000e7308 */ /* 0x000e620000001000 */
[----:B------:R-:W-:-:S07]  /*02b0*/  FSEL R17, R16, 1, P0 ;  /* 0x3f80000010117808 */ /* 0x000fce0000000000 */
[----:B------:R-:W2:Y:S01]  /*02c0*/  MUFU.RCP R15, R15 ;  /* 0x0000000f000f7308 */ /* 0x000ea20000001000 */
[----:B------:R-:W-:Y:S01]  /*02d0*/  FSEL R16, R16, 1, P1 ;  /* 0x3f80000010107808 */ /* 0x000fe20000800000 */
[----:B------:R-:W-:-:S04]  /*02e0*/  @!P2 FMUL R17, R17, 16777216 ;  /* 0x4b8000001111a820 */ /* 0x000fc80000400000 */
[----:B------:R-:W-:Y:S01]  /*02f0*/  @!P3 FMUL R16, R16, 16777216 ;  /* 0x4b8000001010b820 */ /* 0x000fe20000400000 */
[----:B---3--:R-:W-:Y:S01]  /*0300*/  FADD R5, R5, -R7 ;  /* 0x8000000705057221 */ /* 0x008fe20000000000 */
[----:B------:R-:W-:Y:S01]  /*0310*/  FADD R4, R4, -R6 ;  /* 0x8000000604047221 */ /* 0x000fe20000000000 */
[----:B-1----:R-:W-:Y:S01]  /*0320*/  FMUL R17, R14, R17 ;  /* 0x000000110e117220 */ /* 0x002fe20000400000 */
[----:B--2---:R-:W-:-:S03]  /*0330*/  FMUL R16, R15, R16 ;  /* 0x000000100f107220 */ /* 0x004fc60000400000 */
[----:B------:R-:W-:Y:S01]  /*0340*/  FMUL R17, R4, R17 ;  /* 0x0000001104117220 */ /* 0x000fe20000400000 */
[----:B------:R-:W-:-:S03]  /*0350*/  FMUL R16, R5, R16 ;  /* 0x0000001005107220 */ /* 0x000fc60000400000 */
[----:B----4-:R-:W-:Y:S01]  /*0360*/  FFMA R8, R8, R17, R10 ;  /* 0x0000001108087223 */ /* 0x010fe2000000000a */
[----:B------:R-:W-:-:S04]  /*0370*/  FFMA R9, R9, R16, R11 ;  /* 0x0000001009097223 */ /* 0x000fc8000000000b */
[----:B------:R-:W-:Y:S02]  /*0380*/  FSETP.GEU.AND P0, PT, R8, RZ, PT ;  /* 0x000000ff0800720b */ /* 0x000fe40003f0e000 */
[C---:B------:R-:W-:Y:S01]  /*0390*/  FSETP.GEU.AND P1, PT, R9.reuse, RZ, PT ;  /* 0x000000ff0900720b */ /* 0x040fe20003f2e000 */
[----:B0-----:R-:W-:Y:S01]  /*03a0*/  IMAD.WIDE R2, R0, 0x4, R2 ;  /* 0x0000000400027825 */ /* 0x001fe200078e0202 */
[----:B------:R-:W-:Y:S02]  /*03b0*/  FSEL R4, R8, RZ, P0 ;  /* 0x000000ff08047208 */ /* 0x000fe40000000000 */
[----:B------:R-:W-:Y:S01]  /*03c0*/  FSEL R5, R9, RZ, P1 ;  /* 0x000000ff09057208 */ /* 0x000fe20000800000 */
[----:B------:R-:W-:Y:S04]  /*03d0*/  STG.E.64 desc[UR4][R12.64], R8 ;  /* 0x000000080c007986 */ /* 0x000fe8000c101b04 */
[----:B------:R-:W-:Y:S01]  /*03e0*/  STG.E.64 desc[UR4][R2.64], R4 ;  /* 0x0000000402007986 */ /* 0x000fe2000c101b04 */
[----:B------:R-:W-:Y:S05]  /*03f0*/  EXIT ;  /* 0x000000000000794d */ /* 0x000fea0003800000 */
.L_x_0:
[----:B------:R-:W-:-:S00]  /*0400*/  BRA `(.L_x_0) ;  /* 0xfffffffc00fc7947 */ /* 0x000fc0000383ffff */
[----:B------:R-:W-:-:S00]  /*0410*/  NOP ;  /* 0x0000000000007918 */ /* 0x000fc00000000000 */
        /* <DEDUP_REMOVED lines=14> */
.L_x_1:


//--------------------- .nv.global.init           --------------------------
	.section	.nv.global.init,"aw",@progbits
.nv.global.init:
	.type		_$_str,@object
	.size		_$_str,(_$_str_$_2 - _$_str)
_$_str:
        /*0000*/ 	.byte	0x5f, 0x5f, 0x43, 0x55, 0x44, 0x41, 0x5f, 0x46, 0x54, 0x5a, 0x00
	.type		_$_str_$_2,@object
	.size		_$_str_$_2,(.L_1 - _$_str_$_2)
_$_str_$_2:
        /*000b*/ 	.byte	0x5f, 0x5f, 0x43, 0x55, 0x44, 0x41, 0x5f, 0x50, 0x52, 0x45, 0x43, 0x5f, 0x53, 0x51, 0x52, 0x54
        /*001b*/ 	.byte	0x00
.L_1:


//--------------------- .nv.constant0.triton_poi_fused__native_batch_norm_legit_no_training_relu_6 --------------------------
	.section	.nv.constant0.triton_poi_fused__native_batch_norm_legit_no_training_relu_6,"a",@progbits
	.sectionflags	@""
	.align	4
.nv.constant0.triton_poi_fused__native_batch_norm_legit_no_training_relu_6:
	.zero		588
